//
// Generated by NVIDIA NVVM Compiler
//
// Compiler Build ID: CL-36424714
// Cuda compilation tools, release 13.0, V13.0.88
// Based on NVVM 20.0.0
//

.version 9.0
.target sm_100
.address_size 64

	// .globl	_Z20gaussian_blur_kernelPKfS0_Pfiiii

.visible .entry _Z20gaussian_blur_kernelPKfS0_Pfiiii(
	.param .u64 .ptr .align 1 _Z20gaussian_blur_kernelPKfS0_Pfiiii_param_0,
	.param .u64 .ptr .align 1 _Z20gaussian_blur_kernelPKfS0_Pfiiii_param_1,
	.param .u64 .ptr .align 1 _Z20gaussian_blur_kernelPKfS0_Pfiiii_param_2,
	.param .u32 _Z20gaussian_blur_kernelPKfS0_Pfiiii_param_3,
	.param .u32 _Z20gaussian_blur_kernelPKfS0_Pfiiii_param_4,
	.param .u32 _Z20gaussian_blur_kernelPKfS0_Pfiiii_param_5,
	.param .u32 _Z20gaussian_blur_kernelPKfS0_Pfiiii_param_6
)
{
	.reg .pred 	%p<89>;
	.reg .b32 	%r<89>;
	.reg .b32 	%f<99>;
	.reg .b64 	%rd<59>;

	ld.param.u64 	%rd8, [_Z20gaussian_blur_kernelPKfS0_Pfiiii_param_0];
	ld.param.u64 	%rd9, [_Z20gaussian_blur_kernelPKfS0_Pfiiii_param_1];
	ld.param.u32 	%r24, [_Z20gaussian_blur_kernelPKfS0_Pfiiii_param_3];
	ld.param.u32 	%r28, [_Z20gaussian_blur_kernelPKfS0_Pfiiii_param_4];
	ld.param.u32 	%r26, [_Z20gaussian_blur_kernelPKfS0_Pfiiii_param_5];
	ld.param.u32 	%r27, [_Z20gaussian_blur_kernelPKfS0_Pfiiii_param_6];
	cvta.to.global.u64 	%rd1, %rd8;
	cvta.to.global.u64 	%rd2, %rd9;
	mov.u32 	%r29, %tid.x;
	mov.u32 	%r30, %ctaid.x;
	mov.u32 	%r31, %ntid.x;
	mad.lo.s32 	%r1, %r30, %r31, %r29;
	mov.u32 	%r32, %tid.y;
	mov.u32 	%r33, %ctaid.y;
	mov.u32 	%r34, %ntid.y;
	mad.lo.s32 	%r35, %r33, %r34, %r32;
	setp.ge.s32 	%p1, %r1, %r24;
	setp.ge.s32 	%p2, %r35, %r28;
	or.pred  	%p3, %p1, %p2;
	@%p3 bra 	$L__BB0_45;
	shr.u32 	%r36, %r27, 31;
	add.s32 	%r37, %r27, %r36;
	shr.s32 	%r38, %r37, 1;
	sub.s32 	%r3, %r35, %r38;
	mov.f32 	%f77, 0f00000000;
	min.s32 	%r39, %r26, %r27;
	setp.lt.s32 	%p4, %r39, 1;
	@%p4 bra 	$L__BB0_44;
	and.b32  	%r4, %r27, 7;
	and.b32  	%r5, %r27, 3;
	and.b32  	%r6, %r27, 2147483640;
	shr.u32 	%r41, %r26, 31;
	add.s32 	%r42, %r26, %r41;
	shr.s32 	%r43, %r42, 1;
	sub.s32 	%r7, %r1, %r43;
	mov.f32 	%f77, 0f00000000;
	mov.b32 	%r84, 0;
	cvt.s64.s32 	%rd46, %r3;
$L__BB0_3:
	setp.lt.u32 	%p5, %r27, 8;
	add.s32 	%r9, %r7, %r84;
	mul.lo.s32 	%r10, %r84, %r26;
	mul.lo.s32 	%r11, %r9, %r24;
	mov.b32 	%r87, 0;
	@%p5 bra 	$L__BB0_22;
	mov.b32 	%r85, 0;
	cvt.u64.u32 	%rd14, %r10;
	cvt.s64.s32 	%rd19, %r11;
$L__BB0_5:
	.pragma "nounroll";
	setp.ge.s32 	%p6, %r9, %r24;
	add.s32 	%r13, %r3, %r85;
	or.b32  	%r46, %r9, %r13;
	setp.lt.s32 	%p7, %r46, 0;
	setp.ge.s32 	%p8, %r13, %r28;
	or.pred  	%p9, %p6, %p8;
	or.pred  	%p10, %p9, %p7;
	@%p10 bra 	$L__BB0_7;
	add.s32 	%r47, %r85, %r10;
	mul.wide.u32 	%rd10, %r47, 4;
	add.s64 	%rd11, %rd2, %rd10;
	ld.global.f32 	%f43, [%rd11];
	add.s32 	%r48, %r13, %r11;
	mul.wide.s32 	%rd12, %r48, 4;
	add.s64 	%rd13, %rd1, %rd12;
	ld.global.f32 	%f44, [%rd13];
	fma.rn.f32 	%f77, %f43, %f44, %f77;
$L__BB0_7:
	add.s32 	%r49, %r13, 1;
	or.b32  	%r50, %r9, %r49;
	setp.lt.s32 	%p12, %r50, 0;
	setp.ge.s32 	%p13, %r49, %r28;
	or.pred  	%p14, %p6, %p13;
	or.pred  	%p15, %p14, %p12;
	cvt.s64.s32 	%rd15, %r85;
	add.s64 	%rd16, %rd15, %rd14;
	shl.b64 	%rd17, %rd16, 2;
	add.s64 	%rd3, %rd2, %rd17;
	add.s64 	%rd20, %rd46, %rd15;
	add.s64 	%rd21, %rd20, %rd19;
	shl.b64 	%rd22, %rd21, 2;
	add.s64 	%rd4, %rd1, %rd22;
	@%p15 bra 	$L__BB0_9;
	ld.global.f32 	%f45, [%rd3+4];
	ld.global.f32 	%f46, [%rd4+4];
	fma.rn.f32 	%f77, %f45, %f46, %f77;
$L__BB0_9:
	add.s32 	%r51, %r13, 2;
	or.b32  	%r52, %r9, %r51;
	setp.lt.s32 	%p17, %r52, 0;
	setp.ge.s32 	%p18, %r51, %r28;
	or.pred  	%p19, %p6, %p18;
	or.pred  	%p20, %p19, %p17;
	@%p20 bra 	$L__BB0_11;
	ld.global.f32 	%f47, [%rd3+8];
	ld.global.f32 	%f48, [%rd4+8];
	fma.rn.f32 	%f77, %f47, %f48, %f77;
$L__BB0_11:
	add.s32 	%r53, %r13, 3;
	or.b32  	%r54, %r9, %r53;
	setp.lt.s32 	%p22, %r54, 0;
	setp.ge.s32 	%p23, %r53, %r28;
	or.pred  	%p24, %p6, %p23;
	or.pred  	%p25, %p24, %p22;
	@%p25 bra 	$L__BB0_13;
	ld.global.f32 	%f49, [%rd3+12];
	ld.global.f32 	%f50, [%rd4+12];
	fma.rn.f32 	%f77, %f49, %f50, %f77;
$L__BB0_13:
	add.s32 	%r55, %r13, 4;
	or.b32  	%r56, %r9, %r55;
	setp.lt.s32 	%p27, %r56, 0;
	setp.ge.s32 	%p28, %r55, %r28;
	or.pred  	%p29, %p6, %p28;
	or.pred  	%p30, %p29, %p27;
	@%p30 bra 	$L__BB0_15;
	ld.global.f32 	%f51, [%rd3+16];
	ld.global.f32 	%f52, [%rd4+16];
	fma.rn.f32 	%f77, %f51, %f52, %f77;
$L__BB0_15:
	add.s32 	%r57, %r13, 5;
	or.b32  	%r58, %r9, %r57;
	setp.lt.s32 	%p32, %r58, 0;
	setp.ge.s32 	%p33, %r57, %r28;
	or.pred  	%p34, %p6, %p33;
	or.pred  	%p35, %p34, %p32;
	@%p35 bra 	$L__BB0_17;
	ld.global.f32 	%f53, [%rd3+20];
	ld.global.f32 	%f54, [%rd4+20];
	fma.rn.f32 	%f77, %f53, %f54, %f77;
$L__BB0_17:
	add.s32 	%r59, %r13, 6;
	or.b32  	%r60, %r9, %r59;
	setp.lt.s32 	%p37, %r60, 0;
	setp.ge.s32 	%p38, %r59, %r28;
	or.pred  	%p39, %p6, %p38;
	or.pred  	%p40, %p39, %p37;
	@%p40 bra 	$L__BB0_19;
	ld.global.f32 	%f55, [%rd3+24];
	ld.global.f32 	%f56, [%rd4+24];
	fma.rn.f32 	%f77, %f55, %f56, %f77;
$L__BB0_19:
	add.s32 	%r61, %r13, 7;
	or.b32  	%r62, %r9, %r61;
	setp.lt.s32 	%p42, %r62, 0;
	setp.ge.s32 	%p43, %r61, %r28;
	or.pred  	%p44, %p6, %p43;
	or.pred  	%p45, %p44, %p42;
	@%p45 bra 	$L__BB0_21;
	ld.global.f32 	%f57, [%rd3+28];
	ld.global.f32 	%f58, [%rd4+28];
	fma.rn.f32 	%f77, %f57, %f58, %f77;
$L__BB0_21:
	add.s32 	%r85, %r85, 8;
	setp.ne.s32 	%p46, %r85, %r6;
	mov.u32 	%r87, %r6;
	@%p46 bra 	$L__BB0_5;
$L__BB0_22:
	setp.eq.s32 	%p47, %r4, 0;
	@%p47 bra 	$L__BB0_43;
	add.s32 	%r63, %r4, -1;
	setp.lt.u32 	%p48, %r63, 3;
	@%p48 bra 	$L__BB0_33;
	setp.ge.s32 	%p49, %r9, %r24;
	add.s32 	%r16, %r3, %r87;
	or.b32  	%r65, %r9, %r16;
	setp.lt.s32 	%p50, %r65, 0;
	setp.ge.s32 	%p51, %r16, %r28;
	or.pred  	%p52, %p49, %p51;
	or.pred  	%p53, %p52, %p50;
	@%p53 bra 	$L__BB0_26;
	add.s32 	%r66, %r87, %r10;
	mul.wide.u32 	%rd23, %r66, 4;
	add.s64 	%rd24, %rd2, %rd23;
	ld.global.f32 	%f60, [%rd24];
	add.s32 	%r67, %r16, %r11;
	mul.wide.s32 	%rd25, %r67, 4;
	add.s64 	%rd26, %rd1, %rd25;
	ld.global.f32 	%f61, [%rd26];
	fma.rn.f32 	%f77, %f60, %f61, %f77;
$L__BB0_26:
	add.s32 	%r68, %r16, 1;
	or.b32  	%r69, %r9, %r68;
	setp.lt.s32 	%p55, %r69, 0;
	setp.ge.s32 	%p56, %r68, %r28;
	or.pred  	%p57, %p49, %p56;
	or.pred  	%p58, %p57, %p55;
	cvt.u64.u32 	%rd27, %r10;
	cvt.u64.u32 	%rd28, %r87;
	add.s64 	%rd29, %rd28, %rd27;
	shl.b64 	%rd30, %rd29, 2;
	add.s64 	%rd5, %rd2, %rd30;
	cvt.s64.s32 	%rd32, %r11;
	add.s64 	%rd33, %rd46, %rd28;
	add.s64 	%rd34, %rd33, %rd32;
	shl.b64 	%rd35, %rd34, 2;
	add.s64 	%rd6, %rd1, %rd35;
	@%p58 bra 	$L__BB0_28;
	ld.global.f32 	%f62, [%rd5+4];
	ld.global.f32 	%f63, [%rd6+4];
	fma.rn.f32 	%f77, %f62, %f63, %f77;
$L__BB0_28:
	add.s32 	%r70, %r16, 2;
	or.b32  	%r71, %r9, %r70;
	setp.lt.s32 	%p60, %r71, 0;
	setp.ge.s32 	%p61, %r70, %r28;
	or.pred  	%p62, %p49, %p61;
	or.pred  	%p63, %p62, %p60;
	@%p63 bra 	$L__BB0_30;
	ld.global.f32 	%f64, [%rd5+8];
	ld.global.f32 	%f65, [%rd6+8];
	fma.rn.f32 	%f77, %f64, %f65, %f77;
$L__BB0_30:
	add.s32 	%r72, %r16, 3;
	or.b32  	%r73, %r9, %r72;
	setp.lt.s32 	%p65, %r73, 0;
	setp.ge.s32 	%p66, %r72, %r28;
	or.pred  	%p67, %p49, %p66;
	or.pred  	%p68, %p67, %p65;
	@%p68 bra 	$L__BB0_32;
	ld.global.f32 	%f66, [%rd5+12];
	ld.global.f32 	%f67, [%rd6+12];
	fma.rn.f32 	%f77, %f66, %f67, %f77;
$L__BB0_32:
	add.s32 	%r87, %r87, 4;
$L__BB0_33:
	setp.eq.s32 	%p69, %r5, 0;
	@%p69 bra 	$L__BB0_43;
	setp.eq.s32 	%p70, %r5, 1;
	@%p70 bra 	$L__BB0_40;
	setp.ge.s32 	%p71, %r9, %r24;
	add.s32 	%r19, %r3, %r87;
	or.b32  	%r74, %r9, %r19;
	setp.lt.s32 	%p72, %r74, 0;
	setp.ge.s32 	%p73, %r19, %r28;
	or.pred  	%p74, %p71, %p73;
	or.pred  	%p75, %p74, %p72;
	@%p75 bra 	$L__BB0_37;
	add.s32 	%r75, %r87, %r10;
	mul.wide.u32 	%rd36, %r75, 4;
	add.s64 	%rd37, %rd2, %rd36;
	ld.global.f32 	%f69, [%rd37];
	add.s32 	%r76, %r19, %r11;
	mul.wide.s32 	%rd38, %r76, 4;
	add.s64 	%rd39, %rd1, %rd38;
	ld.global.f32 	%f70, [%rd39];
	fma.rn.f32 	%f77, %f69, %f70, %f77;
$L__BB0_37:
	setp.ge.s32 	%p76, %r9, %r24;
	add.s32 	%r77, %r19, 1;
	or.b32  	%r78, %r9, %r77;
	setp.lt.s32 	%p77, %r78, 0;
	setp.ge.s32 	%p78, %r77, %r28;
	or.pred  	%p79, %p76, %p78;
	or.pred  	%p80, %p79, %p77;
	@%p80 bra 	$L__BB0_39;
	cvt.u64.u32 	%rd40, %r10;
	cvt.s64.s32 	%rd41, %r87;
	add.s64 	%rd42, %rd41, %rd40;
	shl.b64 	%rd43, %rd42, 2;
	add.s64 	%rd44, %rd2, %rd43;
	ld.global.f32 	%f71, [%rd44+4];
	cvt.s64.s32 	%rd45, %r11;
	add.s64 	%rd47, %rd46, %rd41;
	add.s64 	%rd48, %rd47, %rd45;
	shl.b64 	%rd49, %rd48, 2;
	add.s64 	%rd50, %rd1, %rd49;
	ld.global.f32 	%f72, [%rd50+4];
	fma.rn.f32 	%f77, %f71, %f72, %f77;
$L__BB0_39:
	add.s32 	%r87, %r87, 2;
$L__BB0_40:
	and.b32  	%r79, %r27, 1;
	setp.eq.b32 	%p81, %r79, 1;
	not.pred 	%p82, %p81;
	@%p82 bra 	$L__BB0_43;
	setp.ge.s32 	%p83, %r9, %r24;
	add.s32 	%r22, %r3, %r87;
	or.b32  	%r80, %r9, %r22;
	setp.lt.s32 	%p84, %r80, 0;
	setp.ge.s32 	%p85, %r22, %r28;
	or.pred  	%p86, %p83, %p85;
	or.pred  	%p87, %p86, %p84;
	@%p87 bra 	$L__BB0_43;
	add.s32 	%r81, %r87, %r10;
	mul.wide.u32 	%rd51, %r81, 4;
	add.s64 	%rd52, %rd2, %rd51;
	ld.global.f32 	%f73, [%rd52];
	add.s32 	%r82, %r22, %r11;
	mul.wide.s32 	%rd53, %r82, 4;
	add.s64 	%rd54, %rd1, %rd53;
	ld.global.f32 	%f74, [%rd54];
	fma.rn.f32 	%f77, %f73, %f74, %f77;
$L__BB0_43:
	add.s32 	%r84, %r84, 1;
	setp.ne.s32 	%p88, %r84, %r26;
	@%p88 bra 	$L__BB0_3;
$L__BB0_44:
	ld.param.u64 	%rd58, [_Z20gaussian_blur_kernelPKfS0_Pfiiii_param_2];
	mad.lo.s32 	%r83, %r24, %r1, %r35;
	cvta.to.global.u64 	%rd55, %rd58;
	mul.wide.s32 	%rd56, %r83, 4;
	add.s64 	%rd57, %rd55, %rd56;
	st.global.f32 	[%rd57], %f77;
$L__BB0_45:
	ret;

}


// ===== COMPILED SASS (sm_100) =====

	.target	sm_100

	.elftype	@"ET_EXEC"


//--------------------- .note.nv.tkinfo           --------------------------
	.section	.note.nv.tkinfo,"",@"SHT_NOTE"
	.sectionflags	@"SHF_NOTE_NV_TKINFO"
	.tkinfo
        /*0018*/ 	.word	0x00000002
        /*0030*/ 	.string	""
        /*0030*/ 	.string	"ptxas"
        /*0030*/ 	.string	"Cuda compilation tools, release 13.0, V13.0.88"
        /*0030*/ 	.string	"Build cuda_13.0.r13.0/compiler.36424714_0"
        /*0030*/ 	.string	"-arch sm_100 -m 64 "



//--------------------- .note.nv.cuinfo           --------------------------
	.section	.note.nv.cuinfo,"",@"SHT_NOTE"
	.sectionflags	@"SHF_NOTE_NV_CUINFO"
        /*0018*/ 	.short	0x0002
        /*001a*/ 	.short	0x0064
        /*001c*/ 	.short	0x0082
	.zero		2


//--------------------- .nv.info                  --------------------------
	.section	.nv.info,"",@"SHT_CUDA_INFO"
	.align	4


	//----- nvinfo : EIATTR_REGCOUNT
	.align		4
        /*0000*/ 	.byte	0x04, 0x2f
        /*0002*/ 	.short	(.L_1 - .L_0)
	.align		4
.L_0:
        /*0004*/ 	.word	index@(_Z20gaussian_blur_kernelPKfS0_Pfiiii)
        /*0008*/ 	.word	0x00000020


	//----- nvinfo : EIATTR_FRAME_SIZE
	.align		4
.L_1:
        /*000c*/ 	.byte	0x04, 0x11
        /*000e*/ 	.short	(.L_3 - .L_2)
	.align		4
.L_2:
        /*0010*/ 	.word	index@(_Z20gaussian_blur_kernelPKfS0_Pfiiii)
        /*0014*/ 	.word	0x00000000


	//----- nvinfo : EIATTR_MIN_STACK_SIZE
	.align		4
.L_3:
        /*0018*/ 	.byte	0x04, 0x12
        /*001a*/ 	.short	(.L_5 - .L_4)
	.align		4
.L_4:
        /*001c*/ 	.word	index@(_Z20gaussian_blur_kernelPKfS0_Pfiiii)
        /*0020*/ 	.word	0x00000000
.L_5:


//--------------------- .nv.compat                --------------------------
	.section	.nv.compat,"",@"SHT_CUDA_COMPAT_INFO"
	.align	4
        /*0000*/ 	.byte	0x02, 0x09, 0x00, 0x00, 0x02, 0x02, 0x01, 0x00, 0x02, 0x05, 0x05, 0x00, 0x03, 0x07, 0x01, 0x01
        /*0010*/ 	.byte	0x02, 0x03, 0x00, 0x00, 0x02, 0x06, 0x01, 0x00, 0x04, 0x0b, 0x08, 0x00, 0x09, 0x00, 0x00, 0x00
        /*0020*/ 	.byte	0x00, 0x00, 0x00, 0x00


//--------------------- .nv.info._Z20gaussian_blur_kernelPKfS0_Pfiiii --------------------------
	.section	.nv.info._Z20gaussian_blur_kernelPKfS0_Pfiiii,"",@"SHT_CUDA_INFO"
	.sectionflags	@""
	.align	4


	//----- nvinfo : EIATTR_CUDA_API_VERSION
	.align		4
        /*0000*/ 	.byte	0x04, 0x37
        /*0002*/ 	.short	(.L_7 - .L_6)
.L_6:
        /*0004*/ 	.word	0x00000082


	//----- nvinfo : EIATTR_KPARAM_INFO
	.align		4
.L_7:
        /*0008*/ 	.byte	0x04, 0x17
        /*000a*/ 	.short	(.L_9 - .L_8)
.L_8:
        /*000c*/ 	.word	0x00000000
        /*0010*/ 	.short	0x0006
        /*0012*/ 	.short	0x0024
        /*0014*/ 	.byte	0x00, 0xf0, 0x11, 0x00


	//----- nvinfo : EIATTR_KPARAM_INFO
	.align		4
.L_9:
        /*0018*/ 	.byte	0x04, 0x17
        /*001a*/ 	.short	(.L_11 - .L_10)
.L_10:
        /*001c*/ 	.word	0x00000000
        /*0020*/ 	.short	0x0005
        /*0022*/ 	.short	0x0020
        /*0024*/ 	.byte	0x00, 0xf0, 0x11, 0x00


	//----- nvinfo : EIATTR_KPARAM_INFO
	.align		4
.L_11:
        /*0028*/ 	.byte	0x04, 0x17
        /*002a*/ 	.short	(.L_13 - .L_12)
.L_12:
        /*002c*/ 	.word	0x00000000
        /*0030*/ 	.short	0x0004
        /*0032*/ 	.short	0x001c
        /*0034*/ 	.byte	0x00, 0xf0, 0x11, 0x00


	//----- nvinfo : EIATTR_KPARAM_INFO
	.align		4
.L_13:
        /*0038*/ 	.byte	0x04, 0x17
        /*003a*/ 	.short	(.L_15 - .L_14)
.L_14:
        /*003c*/ 	.word	0x00000000
        /*0040*/ 	.short	0x0003
        /*0042*/ 	.short	0x0018
        /*0044*/ 	.byte	0x00, 0xf0, 0x11, 0x00


	//----- nvinfo : EIATTR_KPARAM_INFO
	.align		4
.L_15:
        /*0048*/ 	.byte	0x04, 0x17
        /*004a*/ 	.short	(.L_17 - .L_16)
.L_16:
        /*004c*/ 	.word	0x00000000
        /*0050*/ 	.short	0x0002
        /*0052*/ 	.short	0x0010
        /*0054*/ 	.byte	0x00, 0xf5, 0x21, 0x00


	//----- nvinfo : EIATTR_KPARAM_INFO
	.align		4
.L_17:
        /*0058*/ 	.byte	0x04, 0x17
        /*005a*/ 	.short	(.L_19 - .L_18)
.L_18:
        /*005c*/ 	.word	0x00000000
        /*0060*/ 	.short	0x0001
        /*0062*/ 	.short	0x0008
        /*0064*/ 	.byte	0x00, 0xf5, 0x21, 0x00


	//----- nvinfo : EIATTR_KPARAM_INFO
	.align		4
.L_19:
        /*0068*/ 	.byte	0x04, 0x17
        /*006a*/ 	.short	(.L_21 - .L_20)
.L_20:
        /*006c*/ 	.word	0x00000000
        /*0070*/ 	.short	0x0000
        /*0072*/ 	.short	0x0000
        /*0074*/ 	.byte	0x00, 0xf5, 0x21, 0x00


	//----- nvinfo : EIATTR_SPARSE_MMA_MASK
	.align		4
.L_21:
        /*0078*/ 	.byte	0x03, 0x50
        /*007a*/ 	.short	0x0000


	//----- nvinfo : EIATTR_MAXREG_COUNT
	.align		4
        /*007c*/ 	.byte	0x03, 0x1b
        /*007e*/ 	.short	0x00ff


	//----- nvinfo : EIATTR_MERCURY_ISA_VERSION
	.align		4
        /*0080*/ 	.byte	0x03, 0x5f
        /*0082*/ 	.short	0x0101


	//----- nvinfo : EIATTR_VRC_CTA_INIT_COUNT
	.align		4
        /*0084*/ 	.byte	0x02, 0x4a
	.zero		1
	.zero		1


	//----- nvinfo : EIATTR_EXIT_INSTR_OFFSETS
	.align		4
        /*0088*/ 	.byte	0x04, 0x1c
        /*008a*/ 	.short	(.L_23 - .L_22)


	//   ....[0]....
.L_22:
        /*008c*/ 	.word	0x000000c0


	//   ....[1]....
        /*0090*/ 	.word	0x00000f40


	//----- nvinfo : EIATTR_CRS_STACK_SIZE
	.align		4
.L_23:
        /*0094*/ 	.byte	0x04, 0x1e
        /*0096*/ 	.short	(.L_25 - .L_24)
.L_24:
        /*0098*/ 	.word	0x00000000


	//----- nvinfo : EIATTR_CBANK_PARAM_SIZE
	.align		4
.L_25:
        /*009c*/ 	.byte	0x03, 0x19
        /*009e*/ 	.short	0x0028


	//----- nvinfo : EIATTR_PARAM_CBANK
	.align		4
        /*00a0*/ 	.byte	0x04, 0x0a
        /*00a2*/ 	.short	(.L_27 - .L_26)
	.align		4
.L_26:
        /*00a4*/ 	.word	index@(.nv.constant0._Z20gaussian_blur_kernelPKfS0_Pfiiii)
        /*00a8*/ 	.short	0x0380
        /*00aa*/ 	.short	0x0028


	//----- nvinfo : EIATTR_SW_WAR
	.align		4
.L_27:
        /*00ac*/ 	.byte	0x04, 0x36
        /*00ae*/ 	.short	(.L_29 - .L_28)
.L_28:
        /*00b0*/ 	.word	0x00000008
.L_29:


//--------------------- .nv.callgraph             --------------------------
	.section	.nv.callgraph,"",@"SHT_CUDA_CALLGRAPH"
	.align	4
	.sectionentsize	8
	.align		4
        /*0000*/ 	.word	0x00000000
	.align		4
        /*0004*/ 	.word	0xffffffff
	.align		4
        /*0008*/ 	.word	0x00000000
	.align		4
        /*000c*/ 	.word	0xfffffffe
	.align		4
        /*0010*/ 	.word	0x00000000
	.align		4
        /*0014*/ 	.word	0xfffffffd
	.align		4
        /*0018*/ 	.word	0x00000000
	.align		4
        /*001c*/ 	.word	0xfffffffc


//--------------------- .text._Z20gaussian_blur_kernelPKfS0_Pfiiii --------------------------
	.section	.text._Z20gaussian_blur_kernelPKfS0_Pfiiii,"ax",@progbits
	.align	128
        .global         _Z20gaussian_blur_kernelPKfS0_Pfiiii
        .type           _Z20gaussian_blur_kernelPKfS0_Pfiiii,@function
        .size           _Z20gaussian_blur_kernelPKfS0_Pfiiii,(.L_x_9 - _Z20gaussian_blur_kernelPKfS0_Pfiiii)
        .other          _Z20gaussian_blur_kernelPKfS0_Pfiiii,@"STO_CUDA_ENTRY STV_DEFAULT"
_Z20gaussian_blur_kernelPKfS0_Pfiiii:
.text._Z20gaussian_blur_kernelPKfS0_Pfiiii:
[----:B------:R-:W-:Y:S01]  /*0000*/  LDC R1, c[0x0][0x37c] ;  /* 0x0000df00ff017b82 */ /* 0x000fe20000000800 */
[----:B------:R-:W0:Y:S07]  /*0010*/  S2R R0, SR_TID.Y ;  /* 0x0000000000007919 */ /* 0x000e2e0000002200 */
[----:B------:R-:W1:Y:S01]  /*0020*/  LDC R2, c[0x0][0x360] ;  /* 0x0000d800ff027b82 */ /* 0x000e620000000800 */
[----:B------:R-:W2:Y:S01]  /*0030*/  LDCU.64 UR6, c[0x0][0x398] ;  /* 0x00007300ff0677ac */ /* 0x000ea20008000a00 */
[----:B------:R-:W1:Y:S06]  /*0040*/  S2R R3, SR_TID.X ;  /* 0x0000000000037919 */ /* 0x000e6c0000002100 */
[----:B------:R-:W0:Y:S08]  /*0050*/  S2UR UR5, SR_CTAID.Y ;  /* 0x00000000000579c3 */ /* 0x000e300000002600 */
[----:B------:R-:W0:Y:S08]  /*0060*/  LDC R5, c[0x0][0x364] ;  /* 0x0000d900ff057b82 */ /* 0x000e300000000800 */
[----:B------:R-:W1:Y:S01]  /*0070*/  S2UR UR4, SR_CTAID.X ;  /* 0x00000000000479c3 */ /* 0x000e620000002500 */
[----:B0-----:R-:W-:-:S05]  /*0080*/  IMAD R0, R5, UR5, R0 ;  /* 0x0000000505007c24 */ /* 0x001fca000f8e0200 */
[----:B--2---:R-:W-:Y:S01]  /*0090*/  ISETP.GE.AND P0, PT, R0, UR7, PT ;  /* 0x0000000700007c0c */ /* 0x004fe2000bf06270 */
[----:B-1----:R-:W-:-:S05]  /*00a0*/  IMAD R3, R2, UR4, R3 ;  /* 0x0000000402037c24 */ /* 0x002fca000f8e0203 */
[----:B------:R-:W-:-:S13]  /*00b0*/  ISETP.GE.OR P0, PT, R3, UR6, P0 ;  /* 0x0000000603007c0c */ /* 0x000fda0008706670 */
[----:B------:R-:W-:Y:S05]  /*00c0*/  @P0 EXIT ;  /* 0x000000000000094d */ /* 0x000fea0003800000 */
[----:B------:R-:W0:Y:S01]  /*00d0*/  LDCU.64 UR6, c[0x0][0x3a0] ;  /* 0x00007400ff0677ac */ /* 0x000e220008000a00 */
[----:B------:R-:W-:Y:S01]  /*00e0*/  IMAD.MOV.U32 R2, RZ, RZ, RZ ;  /* 0x000000ffff027224 */ /* 0x000fe200078e00ff */
[----:B------:R-:W1:Y:S01]  /*00f0*/  LDCU.64 UR10, c[0x0][0x358] ;  /* 0x00006b00ff0a77ac */ /* 0x000e620008000a00 */
[----:B0-----:R-:W-:-:S04]  /*0100*/  UISETP.LT.AND UP0, UPT, UR7, UR6, UPT ;  /* 0x000000060700728c */ /* 0x001fc8000bf01270 */
[----:B------:R-:W-:-:S04]  /*0110*/  USEL UR4, UR7, UR6, UP0 ;  /* 0x0000000607047287 */ /* 0x000fc80008000000 */
[----:B------:R-:W-:-:S09]  /*0120*/  UISETP.GE.AND UP0, UPT, UR4, 0x1, UPT ;  /* 0x000000010400788c */ /* 0x000fd2000bf06270 */
[----:B-1----:R-:W-:Y:S05]  /*0130*/  BRA.U !UP0, `(.L_x_0) ;  /* 0x0000000d086c7547 */ /* 0x002fea000b800000 */
[----:B------:R-:W-:Y:S01]  /*0140*/  ULEA.HI UR4, UR7, UR7, URZ, 0x1 ;  /* 0x0000000707047291 */ /* 0x000fe2000f8f08ff */
[----:B------:R-:W-:Y:S01]  /*0150*/  IMAD.MOV.U32 R2, RZ, RZ, RZ ;  /* 0x000000ffff027224 */ /* 0x000fe200078e00ff */
[----:B------:R-:W-:Y:S02]  /*0160*/  ULEA.HI UR5, UR6, UR6, URZ, 0x1 ;  /* 0x0000000606057291 */ /* 0x000fe4000f8f08ff */
[----:B------:R-:W-:Y:S02]  /*0170*/  USHF.R.S32.HI UR4, URZ, 0x1, UR4 ;  /* 0x00000001ff047899 */ /* 0x000fe40008011404 */
[----:B------:R-:W-:Y:S02]  /*0180*/  USHF.R.S32.HI UR6, URZ, 0x1, UR5 ;  /* 0x00000001ff067899 */ /* 0x000fe40008011405 */
[----:B------:R-:W-:Y:S02]  /*0190*/  ULOP3.LUT UR8, UR7, 0x7, URZ, 0xc0, !UPT ;  /* 0x0000000707087892 */ /* 0x000fe4000f8ec0ff */
[----:B------:R-:W-:Y:S01]  /*01a0*/  VIADD R4, R0, -UR4 ;  /* 0x8000000400047c36 */ /* 0x000fe20008000000 */
[----:B------:R-:W-:Y:S01]  /*01b0*/  ULOP3.LUT UR9, UR7, 0x3, URZ, 0xc0, !UPT ;  /* 0x0000000307097892 */ /* 0x000fe2000f8ec0ff */
[----:B------:R-:W-:Y:S01]  /*01c0*/  VIADD R5, R3, -UR6 ;  /* 0x8000000603057c36 */ /* 0x000fe20008000000 */
[----:B------:R-:W-:-:S02]  /*01d0*/  ULOP3.LUT UR5, UR7, 0x7ffffff8, URZ, 0xc0, !UPT ;  /* 0x7ffffff807057892 */ /* 0x000fc4000f8ec0ff */
[----:B------:R-:W-:Y:S01]  /*01e0*/  SHF.R.S32.HI R6, RZ, 0x1f, R4 ;  /* 0x0000001fff067819 */ /* 0x000fe20000011404 */
[----:B------:R-:W-:-:S09]  /*01f0*/  UMOV UR4, URZ ;  /* 0x000000ff00047c82 */ /* 0x000fd20008000000 */
.L_x_7:
[----:B------:R-:W0:Y:S01]  /*0200*/  LDCU.64 UR12, c[0x0][0x3a0] ;  /* 0x00007400ff0c77ac */ /* 0x000e220008000a00 */
[----:B------:R-:W-:Y:S02]  /*0210*/  VIADD R7, R5, UR4 ;  /* 0x0000000405077c36 */ /* 0x000fe40008000000 */
[----:B------:R-:W-:Y:S01]  /*0220*/  IMAD.MOV.U32 R19, RZ, RZ, RZ ;  /* 0x000000ffff137224 */ /* 0x000fe200078e00ff */
[----:B------:R-:W1:Y:S01]  /*0230*/  LDCU UR6, c[0x0][0x398] ;  /* 0x00007300ff0677ac */ /* 0x000e620008000800 */
[----:B0-----:R-:W-:Y:S02]  /*0240*/  UISETP.GE.U32.AND UP1, UPT, UR13, 0x8, UPT ;  /* 0x000000080d00788c */ /* 0x001fe4000bf26070 */
[----:B------:R-:W-:Y:S02]  /*0250*/  UIMAD UR7, UR4, UR12, URZ ;  /* 0x0000000c040772a4 */ /* 0x000fe4000f8e02ff */
[----:B------:R-:W-:Y:S01]  /*0260*/  UIADD3 UR4, UPT, UPT, UR4, 0x1, URZ ;  /* 0x0000000104047890 */ /* 0x000fe2000fffe0ff */
[----:B-1----:R-:W-:-:S03]  /*0270*/  IMAD R9, R7, UR6, RZ ;  /* 0x0000000607097c24 */ /* 0x002fc6000f8e02ff */
[----:B------:R-:W-:Y:S01]  /*0280*/  UISETP.NE.AND UP0, UPT, UR4, UR12, UPT ;  /* 0x0000000c0400728c */ /* 0x000fe2000bf05270 */
[----:B------:R-:W-:Y:S10]  /*0290*/  BRA.U !UP1, `(.L_x_1) ;  /* 0x0000000509447547 */ /* 0x000ff4000b800000 */
[----:B------:R-:W0:Y:S01]  /*02a0*/  LDC.64 R10, c[0x0][0x380] ;  /* 0x0000e000ff0a7b82 */ /* 0x000e220000000a00 */
[----:B------:R-:W-:Y:S01]  /*02b0*/  ISETP.GE.AND P5, PT, R7, UR6, PT ;  /* 0x0000000607007c0c */ /* 0x000fe2000bfa6270 */
[----:B------:R-:W-:Y:S01]  /*02c0*/  IMAD.MOV.U32 R21, RZ, RZ, RZ ;  /* 0x000000ffff157224 */ /* 0x000fe200078e00ff */
[----:B------:R-:W-:Y:S01]  /*02d0*/  SHF.R.S32.HI R19, RZ, 0x1f, R9 ;  /* 0x0000001fff137819 */ /* 0x000fe20000011409 */
[----:B------:R-:W1:Y:S04]  /*02e0*/  LDCU UR12, c[0x0][0x39c] ;  /* 0x00007380ff0c77ac */ /* 0x000e680008000800 */
[----:B------:R-:W2:Y:S06]  /*02f0*/  LDC.64 R12, c[0x0][0x388] ;  /* 0x0000e200ff0c7b82 */ /* 0x000eac0000000a00 */
.L_x_2:
[----:B------:R-:W-:Y:S01]  /*0300*/  IMAD.IADD R8, R4, 0x1, R21 ;  /* 0x0000000104087824 */ /* 0x000fe200078e0215 */
[----:B------:R-:W3:Y:S04]  /*0310*/  LDC.64 R16, c[0x0][0x388] ;  /* 0x0000e200ff107b82 */ /* 0x000ee80000000a00 */
[----:B-1----:R-:W-:Y:S02]  /*0320*/  ISETP.GE.OR P2, PT, R8, UR12, P5 ;  /* 0x0000000c08007c0c */ /* 0x002fe4000af46670 */
[----:B------:R-:W-:Y:S02]  /*0330*/  LOP3.LUT R18, R7, R8, RZ, 0xfc, !PT ;  /* 0x0000000807127212 */ /* 0x000fe400078efcff */
[----:B------:R-:W1:Y:S02]  /*0340*/  LDC.64 R14, c[0x0][0x380] ;  /* 0x0000e000ff0e7b82 */ /* 0x000e640000000a00 */
[----:B------:R-:W-:-:S13]  /*0350*/  ISETP.LT.OR P2, PT, R18, RZ, P2 ;  /* 0x000000ff1200720c */ /* 0x000fda0001741670 */
[----:B------:R-:W-:Y:S02]  /*0360*/  @!P2 VIADD R23, R21, UR7 ;  /* 0x000000071517ac36 */ /* 0x000fe40008000000 */
[----:B------:R-:W-:Y:S02]  /*0370*/  @!P2 IMAD.IADD R25, R9, 0x1, R8 ;  /* 0x000000010919a824 */ /* 0x000fe400078e0208 */
[----:B---3--:R-:W-:-:S04]  /*0380*/  @!P2 IMAD.WIDE.U32 R16, R23, 0x4, R16 ;  /* 0x000000041710a825 */ /* 0x008fc800078e0010 */
[----:B-1----:R-:W-:Y:S02]  /*0390*/  @!P2 IMAD.WIDE R14, R25, 0x4, R14 ;  /* 0x00000004190ea825 */ /* 0x002fe400078e020e */
[----:B------:R2:W3:Y:S04]  /*03a0*/  @!P2 LDG.E R25, desc[UR10][R16.64] ;  /* 0x0000000a1019a981 */ /* 0x0004e8000c1e1900 */
[----:B------:R0:W3:Y:S01]  /*03b0*/  @!P2 LDG.E R20, desc[UR10][R14.64] ;  /* 0x0000000a0e14a981 */ /* 0x0000e2000c1e1900 */
[----:B------:R-:W-:Y:S01]  /*03c0*/  VIADD R18, R8, 0x1 ;  /* 0x0000000108127836 */ /* 0x000fe20000000000 */
[----:B------:R-:W-:Y:S02]  /*03d0*/  SHF.R.S32.HI R22, RZ, 0x1f, R21 ;  /* 0x0000001fff167819 */ /* 0x000fe40000011415 */
[----:B------:R-:W-:-:S02]  /*03e0*/  IADD3 R24, P0, PT, R21, UR7, RZ ;  /* 0x0000000715187c10 */ /* 0x000fc4000ff1e0ff */
[----:B------:R-:W-:Y:S02]  /*03f0*/  ISETP.GE.OR P3, PT, R18, UR12, P5 ;  /* 0x0000000c12007c0c */ /* 0x000fe4000af66670 */
[----:B------:R-:W-:Y:S02]  /*0400*/  LOP3.LUT R18, R7, R18, RZ, 0xfc, !PT ;  /* 0x0000001207127212 */ /* 0x000fe400078efcff */
[----:B------:R-:W-:Y:S02]  /*0410*/  IADD3 R23, P1, P4, R9, R4, R21 ;  /* 0x0000000409177210 */ /* 0x000fe40007c3e015 */
[----:B------:R-:W-:Y:S01]  /*0420*/  ISETP.LT.OR P3, PT, R18, RZ, P3 ;  /* 0x000000ff1200720c */ /* 0x000fe20001f61670 */
[--C-:B------:R-:W-:Y:S01]  /*0430*/  IMAD.X R18, RZ, RZ, R22.reuse, P0 ;  /* 0x000000ffff127224 */ /* 0x100fe200000e0616 */
[----:B------:R-:W-:Y:S02]  /*0440*/  IADD3.X R22, PT, PT, R19, R6, R22, P1, P4 ;  /* 0x0000000613167210 */ /* 0x000fe40000fe8416 */
[----:B--2---:R-:W-:-:S02]  /*0450*/  LEA R16, P0, R24, R12, 0x2 ;  /* 0x0000000c18107211 */ /* 0x004fc400078010ff */
[C---:B0-----:R-:W-:Y:S02]  /*0460*/  LEA R14, P1, R23.reuse, R10, 0x2 ;  /* 0x0000000a170e7211 */ /* 0x041fe400078210ff */
[----:B------:R-:W-:Y:S02]  /*0470*/  LEA.HI.X R17, R24, R13, R18, 0x2, P0 ;  /* 0x0000000d18117211 */ /* 0x000fe400000f1412 */
[----:B------:R-:W-:Y:S01]  /*0480*/  LEA.HI.X R15, R23, R11, R22, 0x2, P1 ;  /* 0x0000000b170f7211 */ /* 0x000fe200008f1416 */
[C---:B------:R-:W-:Y:S02]  /*0490*/  VIADD R22, R8.reuse, 0x2 ;  /* 0x0000000208167836 */ /* 0x040fe40000000000 */
[----:B------:R-:W2:Y:S01]  /*04a0*/  @!P3 LDG.E R23, desc[UR10][R16.64+0x4] ;  /* 0x0000040a1017b981 */ /* 0x000ea2000c1e1900 */
[----:B------:R-:W-:Y:S02]  /*04b0*/  VIADD R24, R8, 0x3 ;  /* 0x0000000308187836 */ /* 0x000fe40000000000 */
[----:B------:R-:W-:Y:S01]  /*04c0*/  ISETP.GE.OR P0, PT, R22, UR12, P5 ;  /* 0x0000000c16007c0c */ /* 0x000fe2000af06670 */
[----:B------:R-:W2:Y:S01]  /*04d0*/  @!P3 LDG.E R18, desc[UR10][R14.64+0x4] ;  /* 0x0000040a0e12b981 */ /* 0x000ea2000c1e1900 */
[----:B------:R-:W-:-:S02]  /*04e0*/  LOP3.LUT R22, R7, R22, RZ, 0xfc, !PT ;  /* 0x0000001607167212 */ /* 0x000fc400078efcff */
[----:B------:R-:W-:Y:S02]  /*04f0*/  ISETP.GE.OR P1, PT, R24, UR12, P5 ;  /* 0x0000000c18007c0c */ /* 0x000fe4000af26670 */
[----:B------:R-:W-:Y:S02]  /*0500*/  ISETP.LT.OR P0, PT, R22, RZ, P0 ;  /* 0x000000ff1600720c */ /* 0x000fe40000701670 */
[----:B------:R-:W-:-:S04]  /*0510*/  LOP3.LUT R24, R7, R24, RZ, 0xfc, !PT ;  /* 0x0000001807187212 */ /* 0x000fc800078efcff */
[----:B------:R-:W-:-:S07]  /*0520*/  ISETP.LT.OR P1, PT, R24, RZ, P1 ;  /* 0x000000ff1800720c */ /* 0x000fce0000f21670 */
[----:B------:R-:W4:Y:S06]  /*0530*/  @!P0 LDG.E R29, desc[UR10][R16.64+0x8] ;  /* 0x0000080a101d8981 */ /* 0x000f2c000c1e1900 */
[----:B------:R-:W5:Y:S01]  /*0540*/  @!P1 LDG.E R27, desc[UR10][R16.64+0xc] ;  /* 0x00000c0a101b9981 */ /* 0x000f62000c1e1900 */
[----:B---3--:R-:W-:-:S03]  /*0550*/  @!P2 FFMA R2, R25, R20, R2 ;  /* 0x000000141902a223 */ /* 0x008fc60000000002 */
[----:B------:R-:W4:Y:S04]  /*0560*/  @!P0 LDG.E R20, desc[UR10][R14.64+0x8] ;  /* 0x0000080a0e148981 */ /* 0x000f28000c1e1900 */
[----:B------:R-:W5:Y:S01]  /*0570*/  @!P1 LDG.E R25, desc[UR10][R14.64+0xc] ;  /* 0x00000c0a0e199981 */ /* 0x000f62000c1e1900 */
[----:B------:R-:W-:-:S05]  /*0580*/  VIADD R22, R8, 0x4 ;  /* 0x0000000408167836 */ /* 0x000fca0000000000 */
[----:B------:R-:W-:Y:S02]  /*0590*/  ISETP.GE.OR P4, PT, R22, UR12, P5 ;  /* 0x0000000c16007c0c */ /* 0x000fe4000af86670 */
[----:B------:R-:W-:-:S04]  /*05a0*/  LOP3.LUT R22, R7, R22, RZ, 0xfc, !PT ;  /* 0x0000001607167212 */ /* 0x000fc800078efcff */
[----:B------:R-:W-:Y:S01]  /*05b0*/  ISETP.LT.OR P4, PT, R22, RZ, P4 ;  /* 0x000000ff1600720c */ /* 0x000fe20002781670 */
[C---:B------:R-:W-:Y:S02]  /*05c0*/  VIADD R22, R8.reuse, 0x6 ;  /* 0x0000000608167836 */ /* 0x040fe40000000000 */
[----:B--2---:R-:W-:Y:S01]  /*05d0*/  @!P3 FFMA R2, R23, R18, R2 ;  /* 0x000000121702b223 */ /* 0x004fe20000000002 */
[----:B------:R-:W-:Y:S02]  /*05e0*/  VIADD R18, R8, 0x5 ;  /* 0x0000000508127836 */ /* 0x000fe40000000000 */
[----:B------:R-:W-:Y:S01]  /*05f0*/  ISETP.GE.OR P2, PT, R22, UR12, P5 ;  /* 0x0000000c16007c0c */ /* 0x000fe2000af46670 */
[----:B------:R-:W-:-:S06]  /*0600*/  VIADD R8, R8, 0x7 ;  /* 0x0000000708087836 */ /* 0x000fcc0000000000 */
[----:B------:R-:W2:Y:S01]  /*0610*/  @!P4 LDG.E R23, desc[UR10][R16.64+0x10] ;  /* 0x0000100a1017c981 */ /* 0x000ea2000c1e1900 */
[----:B------:R-:W-:Y:S02]  /*0620*/  ISETP.GE.OR P3, PT, R18, UR12, P5 ;  /* 0x0000000c12007c0c */ /* 0x000fe4000af66670 */
[C---:B------:R-:W-:Y:S02]  /*0630*/  LOP3.LUT R18, R7.reuse, R18, RZ, 0xfc, !PT ;  /* 0x0000001207127212 */ /* 0x040fe400078efcff */
[C---:B------:R-:W-:Y:S02]  /*0640*/  LOP3.LUT R22, R7.reuse, R22, RZ, 0xfc, !PT ;  /* 0x0000001607167212 */ /* 0x040fe400078efcff */
[----:B------:R-:W-:Y:S02]  /*0650*/  ISETP.LT.OR P3, PT, R18, RZ, P3 ;  /* 0x000000ff1200720c */ /* 0x000fe40001f61670 */
[----:B------:R-:W-:Y:S02]  /*0660*/  ISETP.GE.OR P6, PT, R8, UR12, P5 ;  /* 0x0000000c08007c0c */ /* 0x000fe4000afc6670 */
[----:B------:R-:W-:-:S02]  /*0670*/  LOP3.LUT R8, R7, R8, RZ, 0xfc, !PT ;  /* 0x0000000807087212 */ /* 0x000fc400078efcff */
[----:B------:R-:W-:Y:S02]  /*0680*/  ISETP.LT.OR P2, PT, R22, RZ, P2 ;  /* 0x000000ff1600720c */ /* 0x000fe40001741670 */
[----:B------:R-:W-:Y:S02]  /*0690*/  ISETP.LT.OR P6, PT, R8, RZ, P6 ;  /* 0x000000ff0800720c */ /* 0x000fe400037c1670 */
[----:B------:R-:W2:Y:S04]  /*06a0*/  @!P4 LDG.E R8, desc[UR10][R14.64+0x10] ;  /* 0x0000100a0e08c981 */ /* 0x000ea8000c1e1900 */
[----:B------:R-:W3:Y:S07]  /*06b0*/  @!P3 LDG.E R18, desc[UR10][R14.64+0x14] ;  /* 0x0000140a0e12b981 */ /* 0x000eee000c1e1900 */
[----:B------:R-:W3:Y:S01]  /*06c0*/  @!P6 LDG.E R22, desc[UR10][R14.64+0x1c] ;  /* 0x00001c0a0e16e981 */ /* 0x000ee2000c1e1900 */
[----:B----4-:R-:W-:-:S03]  /*06d0*/  @!P0 FFMA R2, R29, R20, R2 ;  /* 0x000000141d028223 */ /* 0x010fc60000000002 */
[----:B------:R-:W4:Y:S01]  /*06e0*/  @!P2 LDG.E R20, desc[UR10][R14.64+0x18] ;  /* 0x0000180a0e14a981 */ /* 0x000f22000c1e1900 */
[----:B-----5:R-:W-:-:S03]  /*06f0*/  @!P1 FFMA R2, R27, R25, R2 ;  /* 0x000000191b029223 */ /* 0x020fc60000000002 */
[----:B------:R-:W3:Y:S04]  /*0700*/  @!P3 LDG.E R25, desc[UR10][R16.64+0x14] ;  /* 0x0000140a1019b981 */ /* 0x000ee8000c1e1900 */
[----:B------:R-:W4:Y:S04]  /*0710*/  @!P2 LDG.E R27, desc[UR10][R16.64+0x18] ;  /* 0x0000180a101ba981 */ /* 0x000f28000c1e1900 */
[----:B------:R-:W5:Y:S01]  /*0720*/  @!P6 LDG.E R29, desc[UR10][R16.64+0x1c] ;  /* 0x00001c0a101de981 */ /* 0x000f62000c1e1900 */
[----:B------:R-:W-:-:S05]  /*0730*/  VIADD R21, R21, 0x8 ;  /* 0x0000000815157836 */ /* 0x000fca0000000000 */
[----:B------:R-:W-:Y:S01]  /*0740*/  ISETP.NE.AND P0, PT, R21, UR5, PT ;  /* 0x0000000515007c0c */ /* 0x000fe2000bf05270 */
[----:B--2---:R-:W-:-:S04]  /*0750*/  @!P4 FFMA R2, R23, R8, R2 ;  /* 0x000000081702c223 */ /* 0x004fc80000000002 */
[----:B---3--:R-:W-:-:S04]  /*0760*/  @!P3 FFMA R2, R25, R18, R2 ;  /* 0x000000121902b223 */ /* 0x008fc80000000002 */
[----:B----4-:R-:W-:-:S04]  /*0770*/  @!P2 FFMA R2, R27, R20, R2 ;  /* 0x000000141b02a223 */ /* 0x010fc80000000002 */
[----:B-----5:R-:W-:Y:S01]  /*0780*/  @!P6 FFMA R2, R29, R22, R2 ;  /* 0x000000161d02e223 */ /* 0x020fe20000000002 */
[----:B------:R-:W-:Y:S06]  /*0790*/  @P0 BRA `(.L_x_2) ;  /* 0xfffffff800d80947 */ /* 0x000fec000383ffff */
[----:B------:R-:W-:-:S07]  /*07a0*/  IMAD.U32 R19, RZ, RZ, UR5 ;  /* 0x00000005ff137e24 */ /* 0x000fce000f8e00ff */
.L_x_1:
[----:B------:R-:W-:-:S09]  /*07b0*/  UISETP.NE.AND UP1, UPT, UR8, URZ, UPT ;  /* 0x000000ff0800728c */ /* 0x000fd2000bf25270 */
[----:B------:R-:W-:Y:S05]  /*07c0*/  BRA.U !UP1, `(.L_x_3) ;  /* 0x0000000509c47547 */ /* 0x000fea000b800000 */
[----:B------:R-:W-:Y:S02]  /*07d0*/  UIADD3 UR6, UPT, UPT, UR8, -0x1, URZ ;  /* 0xffffffff08067890 */ /* 0x000fe4000fffe0ff */
[----:B------:R-:W-:Y:S02]  /*07e0*/  UISETP.NE.AND UP2, UPT, UR9, URZ, UPT ;  /* 0x000000ff0900728c */ /* 0x000fe4000bf45270 */
[----:B------:R-:W-:-:S09]  /*07f0*/  UISETP.GE.U32.AND UP1, UPT, UR6, 0x3, UPT ;  /* 0x000000030600788c */ /* 0x000fd2000bf26070 */
[----:B------:R-:W-:Y:S05]  /*0800*/  BRA.U !UP1, `(.L_x_4) ;  /* 0x0000000109c07547 */ /* 0x000fea000b800000 */
[----:B------:R-:W0:Y:S01]  /*0810*/  LDCU.64 UR12, c[0x0][0x398] ;  /* 0x00007300ff0c77ac */ /* 0x000e220008000a00 */
[----:B------:R-:W-:Y:S01]  /*0820*/  IMAD.IADD R22, R4, 0x1, R19 ;  /* 0x0000000104167824 */ /* 0x000fe200078e0213 */
[----:B------:R-:W1:Y:S01]  /*0830*/  LDC.64 R16, c[0x0][0x388] ;  /* 0x0000e200ff107b82 */ /* 0x000e620000000a00 */
[----:B------:R-:W-:Y:S02]  /*0840*/  SHF.R.S32.HI R23, RZ, 0x1f, R9 ;  /* 0x0000001fff177819 */ /* 0x000fe40000011409 */
[----:B------:R-:W-:Y:S01]  /*0850*/  VIADD R18, R22, 0x2 ;  /* 0x0000000216127836 */ /* 0x000fe20000000000 */
[----:B------:R-:W-:-:S04]  /*0860*/  LOP3.LUT R8, R7, R22, RZ, 0xfc, !PT ;  /* 0x0000001607087212 */ /* 0x000fc800078efcff */
[----:B------:R-:W2:Y:S01]  /*0870*/  LDC.64 R10, c[0x0][0x380] ;  /* 0x0000e000ff0a7b82 */ /* 0x000ea20000000a00 */
[----:B0-----:R-:W-:-:S07]  /*0880*/  ISETP.GE.AND P3, PT, R7, UR12, PT ;  /* 0x0000000c07007c0c */ /* 0x001fce000bf66270 */
[----:B------:R-:W0:Y:S01]  /*0890*/  LDC.64 R14, c[0x0][0x380] ;  /* 0x0000e000ff0e7b82 */ /* 0x000e220000000a00 */
[----:B------:R-:W-:Y:S02]  /*08a0*/  ISETP.GE.OR P0, PT, R22, UR13, P3 ;  /* 0x0000000d16007c0c */ /* 0x000fe40009f06670 */
[----:B------:R-:W-:Y:S02]  /*08b0*/  ISETP.GE.OR P1, PT, R18, UR13, P3 ;  /* 0x0000000d12007c0c */ /* 0x000fe40009f26670 */
[----:B------:R-:W-:-:S03]  /*08c0*/  ISETP.LT.OR P0, PT, R8, RZ, P0 ;  /* 0x000000ff0800720c */ /* 0x000fc60000701670 */
[----:B------:R-:W3:Y:S01]  /*08d0*/  LDC.64 R12, c[0x0][0x388] ;  /* 0x0000e200ff0c7b82 */ /* 0x000ee20000000a00 */
[----:B------:R-:W-:Y:S01]  /*08e0*/  VIADD R8, R22, 0x1 ;  /* 0x0000000116087836 */ /* 0x000fe20000000000 */
[----:B------:R-:W-:-:S04]  /*08f0*/  LOP3.LUT R18, R7, R18, RZ, 0xfc, !PT ;  /* 0x0000001207127212 */ /* 0x000fc800078efcff */
[----:B------:R-:W-:Y:S02]  /*0900*/  ISETP.GE.OR P2, PT, R8, UR13, P3 ;  /* 0x0000000d08007c0c */ /* 0x000fe40009f46670 */
[----:B------:R-:W-:Y:S02]  /*0910*/  LOP3.LUT R8, R7, R8, RZ, 0xfc, !PT ;  /* 0x0000000807087212 */ /* 0x000fe400078efcff */
[----:B------:R-:W-:Y:S01]  /*0920*/  ISETP.LT.OR P1, PT, R18, RZ, P1 ;  /* 0x000000ff1200720c */ /* 0x000fe20000f21670 */
[----:B------:R-:W-:Y:S01]  /*0930*/  VIADD R18, R22, 0x3 ;  /* 0x0000000316127836 */ /* 0x000fe20000000000 */
[----:B------:R-:W-:Y:S01]  /*0940*/  ISETP.LT.OR P2, PT, R8, RZ, P2 ;  /* 0x000000ff0800720c */ /* 0x000fe20001741670 */
[----:B------:R-:W-:Y:S01]  /*0950*/  @!P0 VIADD R21, R19, UR7 ;  /* 0x0000000713158c36 */ /* 0x000fe20008000000 */
[----:B------:R-:W-:Y:S02]  /*0960*/  IADD3 R8, P5, P6, R9, R4, R19 ;  /* 0x0000000409087210 */ /* 0x000fe40007ebe013 */
[----:B------:R-:W-:Y:S01]  /*0970*/  ISETP.GE.OR P3, PT, R18, UR13, P3 ;  /* 0x0000000d12007c0c */ /* 0x000fe20009f66670 */
[----:B-1----:R-:W-:Y:S01]  /*0980*/  @!P0 IMAD.WIDE.U32 R16, R21, 0x4, R16 ;  /* 0x0000000415108825 */ /* 0x002fe200078e0010 */
[----:B------:R-:W-:-:S02]  /*0990*/  IADD3 R21, P4, PT, R19, UR7, RZ ;  /* 0x0000000713157c10 */ /* 0x000fc4000ff9e0ff */
[----:B------:R-:W-:Y:S01]  /*09a0*/  IADD3.X R20, PT, PT, R23, R6, RZ, P5, P6 ;  /* 0x0000000617147210 */ /* 0x000fe20002fec4ff */
[----:B------:R-:W-:Y:S01]  /*09b0*/  @!P0 IMAD.IADD R23, R9, 0x1, R22 ;  /* 0x0000000109178824 */ /* 0x000fe200078e0216 */
[C---:B0-----:R-:W-:Y:S01]  /*09c0*/  LEA R14, P5, R8.reuse, R14, 0x2 ;  /* 0x0000000e080e7211 */ /* 0x041fe200078a10ff */
[----:B------:R-:W-:Y:S01]  /*09d0*/  IMAD.X R22, RZ, RZ, RZ, P4 ;  /* 0x000000ffff167224 */ /* 0x000fe200020e06ff */
[----:B---3--:R-:W-:Y:S01]  /*09e0*/  LEA R12, P4, R21, R12, 0x2 ;  /* 0x0000000c150c7211 */ /* 0x008fe200078810ff */
[----:B--2---:R-:W-:Y:S01]  /*09f0*/  @!P0 IMAD.WIDE R10, R23, 0x4, R10 ;  /* 0x00000004170a8825 */ /* 0x004fe200078e020a */
[----:B------:R-:W-:Y:S01]  /*0a00*/  LOP3.LUT R18, R7, R18, RZ, 0xfc, !PT ;  /* 0x0000001207127212 */ /* 0x000fe200078efcff */
[----:B------:R-:W2:Y:S01]  /*0a10*/  @!P0 LDG.E R17, desc[UR10][R16.64] ;  /* 0x0000000a10118981 */ /* 0x000ea2000c1e1900 */
[----:B------:R-:W-:Y:S02]  /*0a20*/  LEA.HI.X R15, R8, R15, R20, 0x2, P5 ;  /* 0x0000000f080f7211 */ /* 0x000fe400028f1414 */
[----:B------:R-:W-:Y:S01]  /*0a30*/  LEA.HI.X R13, R21, R13, R22, 0x2, P4 ;  /* 0x0000000d150d7211 */ /* 0x000fe200020f1416 */
[----:B------:R-:W2:Y:S01]  /*0a40*/  @!P0 LDG.E R10, desc[UR10][R10.64] ;  /* 0x0000000a0a0a8981 */ /* 0x000ea2000c1e1900 */
[----:B------:R-:W-:-:S03]  /*0a50*/  ISETP.LT.OR P3, PT, R18, RZ, P3 ;  /* 0x000000ff1200720c */ /* 0x000fc60001f61670 */
[----:B------:R-:W3:Y:S04]  /*0a60*/  @!P2 LDG.E R8, desc[UR10][R14.64+0x4] ;  /* 0x0000040a0e08a981 */ /* 0x000ee8000c1e1900 */
[----:B------:R-:W3:Y:S04]  /*0a70*/  @!P2 LDG.E R21, desc[UR10][R12.64+0x4] ;  /* 0x0000040a0c15a981 */ /* 0x000ee8000c1e1900 */
[----:B------:R-:W4:Y:S04]  /*0a80*/  @!P1 LDG.E R18, desc[UR10][R14.64+0x8] ;  /* 0x0000080a0e129981 */ /* 0x000f28000c1e1900 */
[----:B------:R-:W4:Y:S04]  /*0a90*/  @!P1 LDG.E R23, desc[UR10][R12.64+0x8] ;  /* 0x0000080a0c179981 */ /* 0x000f28000c1e1900 */
[----:B------:R-:W5:Y:S04]  /*0aa0*/  @!P3 LDG.E R20, desc[UR10][R14.64+0xc] ;  /* 0x00000c0a0e14b981 */ /* 0x000f68000c1e1900 */
[----:B------:R-:W5:Y:S01]  /*0ab0*/  @!P3 LDG.E R25, desc[UR10][R12.64+0xc] ;  /* 0x00000c0a0c19b981 */ /* 0x000f62000c1e1900 */
[----:B------:R-:W-:-:S02]  /*0ac0*/  VIADD R19, R19, 0x4 ;  /* 0x0000000413137836 */ /* 0x000fc40000000000 */
[----:B--2---:R-:W-:-:S04]  /*0ad0*/  @!P0 FFMA R2, R17, R10, R2 ;  /* 0x0000000a11028223 */ /* 0x004fc80000000002 */
[----:B---3--:R-:W-:-:S04]  /*0ae0*/  @!P2 FFMA R2, R21, R8, R2 ;  /* 0x000000081502a223 */ /* 0x008fc80000000002 */
[----:B----4-:R-:W-:-:S04]  /*0af0*/  @!P1 FFMA R2, R23, R18, R2 ;  /* 0x0000001217029223 */ /* 0x010fc80000000002 */
[----:B-----5:R-:W-:-:S07]  /*0b00*/  @!P3 FFMA R2, R25, R20, R2 ;  /* 0x000000141902b223 */ /* 0x020fce0000000002 */
.L_x_4:
[----:B------:R-:W-:Y:S05]  /*0b10*/  BRA.U !UP2, `(.L_x_3) ;  /* 0x000000010af07547 */ /* 0x000fea000b800000 */
[----:B------:R-:W0:Y:S01]  /*0b20*/  LDCU UR6, c[0x0][0x3a4] ;  /* 0x00007480ff0677ac */ /* 0x000e220008000800 */
[----:B------:R-:W-:Y:S02]  /*0b30*/  UISETP.NE.AND UP1, UPT, UR9, 0x1, UPT ;  /* 0x000000010900788c */ /* 0x000fe4000bf25270 */
[----:B0-----:R-:W-:-:S04]  /*0b40*/  ULOP3.LUT UR6, UR6, 0x1, URZ, 0xc0, !UPT ;  /* 0x0000000106067892 */ /* 0x001fc8000f8ec0ff */
[----:B------:R-:W-:-:S03]  /*0b50*/  UISETP.NE.U32.AND UP2, UPT, UR6, 0x1, UPT ;  /* 0x000000010600788c */ /* 0x000fc6000bf45070 */
[----:B------:R-:W-:Y:S08]  /*0b60*/  BRA.U !UP1, `(.L_x_5) ;  /* 0x0000000109907547 */ /* 0x000ff0000b800000 */
[----:B------:R-:W0:Y:S01]  /*0b70*/  LDCU.64 UR12, c[0x0][0x398] ;  /* 0x00007300ff0c77ac */ /* 0x000e220008000a00 */
[----:B------:R-:W-:Y:S01]  /*0b80*/  IMAD.IADD R20, R4, 0x1, R19 ;  /* 0x0000000104147824 */ /* 0x000fe200078e0213 */
[----:B------:R-:W1:Y:S03]  /*0b90*/  LDC.64 R14, c[0x0][0x388] ;  /* 0x0000e200ff0e7b82 */ /* 0x000e660000000a00 */
[----:B------:R-:W-:-:S05]  /*0ba0*/  VIADD R8, R20, 0x1 ;  /* 0x0000000114087836 */ /* 0x000fca0000000000 */
[----:B------:R-:W2:Y:S01]  /*0bb0*/  LDC.64 R12, c[0x0][0x388] ;  /* 0x0000e200ff0c7b82 */ /* 0x000ea20000000a00 */
[----:B0-----:R-:W-:-:S07]  /*0bc0*/  ISETP.GE.AND P1, PT, R8, UR13, PT ;  /* 0x0000000d08007c0c */ /* 0x001fce000bf26270 */
[----:B------:R-:W0:Y:S01]  /*0bd0*/  LDC.64 R16, c[0x0][0x380] ;  /* 0x0000e000ff107b82 */ /* 0x000e220000000a00 */
[----:B------:R-:W-:Y:S02]  /*0be0*/  ISETP.GE.AND P0, PT, R20, UR13, PT ;  /* 0x0000000d14007c0c */ /* 0x000fe4000bf06270 */
[C---:B------:R-:W-:Y:S02]  /*0bf0*/  LOP3.LUT R8, R7.reuse, R8, RZ, 0xfc, !PT ;  /* 0x0000000807087212 */ /* 0x040fe400078efcff */
[C---:B------:R-:W-:Y:S02]  /*0c00*/  ISETP.GE.OR P2, PT, R7.reuse, UR12, P1 ;  /* 0x0000000c07007c0c */ /* 0x040fe40008f46670 */
[C---:B------:R-:W-:Y:S01]  /*0c10*/  ISETP.GE.OR P1, PT, R7.reuse, UR12, P0 ;  /* 0x0000000c07007c0c */ /* 0x040fe20008726670 */
[----:B------:R-:W3:Y:S01]  /*0c20*/  LDC.64 R10, c[0x0][0x380] ;  /* 0x0000e000ff0a7b82 */ /* 0x000ee20000000a00 */
[----:B------:R-:W-:Y:S02]  /*0c30*/  ISETP.LT.OR P0, PT, R8, RZ, P2 ;  /* 0x000000ff0800720c */ /* 0x000fe40001701670 */
[----:B------:R-:W-:-:S04]  /*0c40*/  LOP3.LUT R8, R7, R20, RZ, 0xfc, !PT ;  /* 0x0000001407087212 */ /* 0x000fc800078efcff */
[----:B------:R-:W-:-:S07]  /*0c50*/  ISETP.LT.OR P1, PT, R8, RZ, P1 ;  /* 0x000000ff0800720c */ /* 0x000fce0000f21670 */
[----:B------:R-:W-:Y:S02]  /*0c60*/  @!P0 SHF.R.S32.HI R21, RZ, 0x1f, R19 ;  /* 0x0000001fff158819 */ /* 0x000fe40000011413 */
[----:B------:R-:W-:Y:S02]  /*0c70*/  @!P0 SHF.R.S32.HI R22, RZ, 0x1f, R9 ;  /* 0x0000001fff168819 */ /* 0x000fe40000011409 */
[----:B------:R-:W-:Y:S02]  /*0c80*/  @!P0 IADD3 R8, P3, P4, R9, R4, R19 ;  /* 0x0000000409088210 */ /* 0x000fe40007c7e013 */
[C---:B------:R-:W-:Y:S01]  /*0c90*/  @!P0 IADD3 R18, P2, PT, R19.reuse, UR7, RZ ;  /* 0x0000000713128c10 */ /* 0x040fe2000ff5e0ff */
[----:B------:R-:W-:Y:S02]  /*0ca0*/  @!P1 VIADD R25, R19, UR7 ;  /* 0x0000000713199c36 */ /* 0x000fe40008000000 */
[----:B------:R-:W-:Y:S01]  /*0cb0*/  @!P1 IMAD.IADD R23, R9, 0x1, R20 ;  /* 0x0000000109179824 */ /* 0x000fe200078e0214 */
[--C-:B------:R-:W-:Y:S01]  /*0cc0*/  @!P0 IADD3.X R20, PT, PT, R22, R6, R21.reuse, P3, P4 ;  /* 0x0000000616148210 */ /* 0x100fe20001fe8415 */
[----:B------:R-:W-:Y:S01]  /*0cd0*/  @!P0 IMAD.X R21, RZ, RZ, R21, P2 ;  /* 0x000000ffff158224 */ /* 0x000fe200010e0615 */
[----:B--2---:R-:W-:Y:S01]  /*0ce0*/  @!P0 LEA R12, P2, R18, R12, 0x2 ;  /* 0x0000000c120c8211 */ /* 0x004fe200078410ff */
[----:B-1----:R-:W-:Y:S01]  /*0cf0*/  @!P1 IMAD.WIDE.U32 R14, R25, 0x4, R14 ;  /* 0x00000004190e9825 */ /* 0x002fe200078e000e */
[----:B---3--:R-:W-:-:S02]  /*0d00*/  @!P0 LEA R10, P3, R8, R10, 0x2 ;  /* 0x0000000a080a8211 */ /* 0x008fc400078610ff */
[----:B------:R-:W-:Y:S01]  /*0d10*/  @!P0 LEA.HI.X R13, R18, R13, R21, 0x2, P2 ;  /* 0x0000000d120d8211 */ /* 0x000fe200010f1415 */
[----:B0-----:R-:W-:Y:S01]  /*0d20*/  @!P1 IMAD.WIDE R16, R23, 0x4, R16 ;  /* 0x0000000417109825 */ /* 0x001fe200078e0210 */
[----:B------:R-:W-:Y:S01]  /*0d30*/  @!P0 LEA.HI.X R11, R8, R11, R20, 0x2, P3 ;  /* 0x0000000b080b8211 */ /* 0x000fe200018f1414 */
[----:B------:R-:W2:Y:S04]  /*0d40*/  @!P1 LDG.E R15, desc[UR10][R14.64] ;  /* 0x0000000a0e0f9981 */ /* 0x000ea8000c1e1900 */
[----:B------:R-:W2:Y:S04]  /*0d50*/  @!P1 LDG.E R17, desc[UR10][R16.64] ;  /* 0x0000000a10119981 */ /* 0x000ea8000c1e1900 */
[----:B------:R-:W3:Y:S04]  /*0d60*/  @!P0 LDG.E R13, desc[UR10][R12.64+0x4] ;  /* 0x0000040a0c0d8981 */ /* 0x000ee8000c1e1900 */
[----:B------:R-:W3:Y:S01]  /*0d70*/  @!P0 LDG.E R10, desc[UR10][R10.64+0x4] ;  /* 0x0000040a0a0a8981 */ /* 0x000ee2000c1e1900 */
[----:B------:R-:W-:-:S02]  /*0d80*/  VIADD R19, R19, 0x2 ;  /* 0x0000000213137836 */ /* 0x000fc40000000000 */
[----:B--2---:R-:W-:-:S04]  /*0d90*/  @!P1 FFMA R2, R15, R17, R2 ;  /* 0x000000110f029223 */ /* 0x004fc80000000002 */
[----:B---3--:R-:W-:-:S07]  /*0da0*/  @!P0 FFMA R2, R13, R10, R2 ;  /* 0x0000000a0d028223 */ /* 0x008fce0000000002 */
.L_x_5:
[----:B------:R-:W-:Y:S05]  /*0db0*/  BRA.U UP2, `(.L_x_3) ;  /* 0x0000000102487547 */ /* 0x000fea000b800000 */
[----:B------:R-:W0:Y:S01]  /*0dc0*/  LDCU.64 UR12, c[0x0][0x398] ;  /* 0x00007300ff0c77ac */ /* 0x000e220008000a00 */
[----:B------:R-:W-:Y:S01]  /*0dd0*/  IMAD.IADD R8, R4, 0x1, R19 ;  /* 0x0000000104087824 */ /* 0x000fe200078e0213 */
[----:B------:R-:W-:Y:S04]  /*0de0*/  BSSY.RECONVERGENT B0, `(.L_x_3) ;  /* 0x000000f000007945 */ /* 0x000fe80003800200 */
[----:B------:R-:W-:Y:S02]  /*0df0*/  LOP3.LUT R10, R7, R8, RZ, 0xfc, !PT ;  /* 0x00000008070a7212 */ /* 0x000fe400078efcff */
[----:B0-----:R-:W-:-:S04]  /*0e00*/  ISETP.GE.AND P0, PT, R8, UR13, PT ;  /* 0x0000000d08007c0c */ /* 0x001fc8000bf06270 */
[----:B------:R-:W-:-:S04]  /*0e10*/  ISETP.GE.OR P0, PT, R7, UR12, P0 ;  /* 0x0000000c07007c0c */ /* 0x000fc80008706670 */
[----:B------:R-:W-:-:S13]  /*0e20*/  ISETP.LT.OR P0, PT, R10, RZ, P0 ;  /* 0x000000ff0a00720c */ /* 0x000fda0000701670 */
[----:B------:R-:W-:Y:S05]  /*0e30*/  @P0 BRA `(.L_x_6) ;  /* 0x0000000000240947 */ /* 0x000fea0003800000 */
[----:B------:R-:W0:Y:S01]  /*0e40*/  LDC.64 R10, c[0x0][0x388] ;  /* 0x0000e200ff0a7b82 */ /* 0x000e220000000a00 */
[----:B------:R-:W-:Y:S02]  /*0e50*/  VIADD R19, R19, UR7 ;  /* 0x0000000713137c36 */ /* 0x000fe40008000000 */
[----:B------:R-:W-:-:S05]  /*0e60*/  IMAD.IADD R7, R9, 0x1, R8 ;  /* 0x0000000109077824 */ /* 0x000fca00078e0208 */
[----:B------:R-:W1:Y:S01]  /*0e70*/  LDC.64 R12, c[0x0][0x380] ;  /* 0x0000e000ff0c7b82 */ /* 0x000e620000000a00 */
[----:B0-----:R-:W-:-:S06]  /*0e80*/  IMAD.WIDE.U32 R8, R19, 0x4, R10 ;  /* 0x0000000413087825 */ /* 0x001fcc00078e000a */
[----:B------:R-:W2:Y:S01]  /*0e90*/  LDG.E R9, desc[UR10][R8.64] ;  /* 0x0000000a08097981 */ /* 0x000ea2000c1e1900 */
[----:B-1----:R-:W-:-:S06]  /*0ea0*/  IMAD.WIDE R10, R7, 0x4, R12 ;  /* 0x00000004070a7825 */ /* 0x002fcc00078e020c */
[----:B------:R-:W2:Y:S02]  /*0eb0*/  LDG.E R10, desc[UR10][R10.64] ;  /* 0x0000000a0a0a7981 */ /* 0x000ea4000c1e1900 */
[----:B--2---:R-:W-:-:S07]  /*0ec0*/  FFMA R2, R9, R10, R2 ;  /* 0x0000000a09027223 */ /* 0x004fce0000000002 */
.L_x_6:
[----:B------:R-:W-:Y:S05]  /*0ed0*/  BSYNC.RECONVERGENT B0 ;  /* 0x0000000000007941 */ /* 0x000fea0003800200 */
.L_x_3:
[----:B------:R-:W-:Y:S05]  /*0ee0*/  BRA.U UP0, `(.L_x_7) ;  /* 0xfffffff100c47547 */ /* 0x000fea000b83ffff */
.L_x_0:
[----:B------:R-:W0:Y:S01]  /*0ef0*/  LDC.64 R4, c[0x0][0x390] ;  /* 0x0000e400ff047b82 */ /* 0x000e220000000a00 */
[----:B------:R-:W1:Y:S02]  /*0f00*/  LDCU UR6, c[0x0][0x398] ;  /* 0x00007300ff0677ac */ /* 0x000e640008000800 */
[----:B-1----:R-:W-:-:S04]  /*0f10*/  IMAD R3, R3, UR6, R0 ;  /* 0x0000000603037c24 */ /* 0x002fc8000f8e0200 */
[----:B0-----:R-:W-:-:S05]  /*0f20*/  IMAD.WIDE R4, R3, 0x4, R4 ;  /* 0x0000000403047825 */ /* 0x001fca00078e0204 */
[----:B------:R-:W-:Y:S01]  /*0f30*/  STG.E desc[UR10][R4.64], R2 ;  /* 0x0000000204007986 */ /* 0x000fe2000c10190a */
[----:B------:R-:W-:Y:S05]  /*0f40*/  EXIT ;  /* 0x000000000000794d */ /* 0x000fea0003800000 */
.L_x_8:
[----:B------:R-:W-:-:S00]  /*0f50*/  BRA `(.L_x_8) ;  /* 0xfffffffc00fc7947 */ /* 0x000fc0000383ffff */
[----:B------:R-:W-:-:S00]  /*0f60*/  NOP ;  /* 0x0000000000007918 */ /* 0x000fc00000000000 */
        /* <DEDUP_REMOVED lines=9> */
.L_x_9:


//--------------------- .nv.shared.reserved.0     --------------------------
	.section	.nv.shared.reserved.0,"aw",@nobits
	.weak		__nv_reservedSMEM_offset_0_alias
	.size		__nv_reservedSMEM_offset_0_alias, 0, 64
	.other		__nv_reservedSMEM_offset_0_alias,@"STO_CUDA_RESERVED_SHARED STV_DEFAULT"
__nv_reservedSMEM_offset_0_alias:
	.zero		0
	.zero		64


//--------------------- .nv.constant0._Z20gaussian_blur_kernelPKfS0_Pfiiii --------------------------
	.section	.nv.constant0._Z20gaussian_blur_kernelPKfS0_Pfiiii,"a",@progbits
	.sectionflags	@""
	.align	4
.nv.constant0._Z20gaussian_blur_kernelPKfS0_Pfiiii:
	.zero		936


//--------------------- SYMBOLS --------------------------

	.type		.nv.reservedSmem.offset0,@object
	.size		.nv.reservedSmem.offset0,0x4
